//
// Generated by NVIDIA NVVM Compiler
//
// Compiler Build ID: CL-36424714
// Cuda compilation tools, release 13.0, V13.0.88
// Based on NVVM 20.0.0
//

.version 9.0
.target sm_100
.address_size 64

	// .globl	_Z27composite_conditions_kernelbbPi

.visible .entry _Z27composite_conditions_kernelbbPi(
	.param .u8 _Z27composite_conditions_kernelbbPi_param_0,
	.param .u8 _Z27composite_conditions_kernelbbPi_param_1,
	.param .u64 .ptr .align 1 _Z27composite_conditions_kernelbbPi_param_2
)
{
	.reg .pred 	%p<4>;
	.reg .b16 	%rs<4>;
	.reg .b32 	%r<7>;
	.reg .b64 	%rd<3>;

	ld.param.s8 	%rs1, [_Z27composite_conditions_kernelbbPi_param_0];
	ld.param.s8 	%rs2, [_Z27composite_conditions_kernelbbPi_param_1];
	ld.param.u64 	%rd1, [_Z27composite_conditions_kernelbbPi_param_2];
	mov.u32 	%r1, %ctaid.x;
	mov.u32 	%r2, %ntid.x;
	mul.lo.s32 	%r3, %r1, %r2;
	mov.u32 	%r4, %tid.x;
	neg.s32 	%r5, %r4;
	setp.ne.s32 	%p1, %r3, %r5;
	or.b16  	%rs3, %rs2, %rs1;
	setp.eq.s16 	%p2, %rs3, 0;
	or.pred  	%p3, %p1, %p2;
	@%p3 bra 	$L__BB0_2;
	cvta.to.global.u64 	%rd2, %rd1;
	mov.b32 	%r6, 42;
	st.global.u32 	[%rd2], %r6;
$L__BB0_2:
	ret;

}


// ===== COMPILED SASS (sm_100) =====

	.target	sm_100

	.elftype	@"ET_EXEC"


//--------------------- .note.nv.tkinfo           --------------------------
	.section	.note.nv.tkinfo,"",@"SHT_NOTE"
	.sectionflags	@"SHF_NOTE_NV_TKINFO"
	.tkinfo
        /*0018*/ 	.word	0x00000002
        /*0030*/ 	.string	""
        /*0030*/ 	.string	"ptxas"
        /*0030*/ 	.string	"Cuda compilation tools, release 13.0, V13.0.88"
        /*0030*/ 	.string	"Build cuda_13.0.r13.0/compiler.36424714_0"
        /*0030*/ 	.string	"-arch sm_100 -m 64 "



//--------------------- .note.nv.cuinfo           --------------------------
	.section	.note.nv.cuinfo,"",@"SHT_NOTE"
	.sectionflags	@"SHF_NOTE_NV_CUINFO"
        /*0018*/ 	.short	0x0002
        /*001a*/ 	.short	0x0064
        /*001c*/ 	.short	0x0082
	.zero		2


//--------------------- .nv.info                  --------------------------
	.section	.nv.info,"",@"SHT_CUDA_INFO"
	.align	4


	//----- nvinfo : EIATTR_REGCOUNT
	.align		4
        /*0000*/ 	.byte	0x04, 0x2f
        /*0002*/ 	.short	(.L_1 - .L_0)
	.align		4
.L_0:
        /*0004*/ 	.word	index@(_Z27composite_conditions_kernelbbPi)
        /*0008*/ 	.word	0x00000008


	//----- nvinfo : EIATTR_FRAME_SIZE
	.align		4
.L_1:
        /*000c*/ 	.byte	0x04, 0x11
        /*000e*/ 	.short	(.L_3 - .L_2)
	.align		4
.L_2:
        /*0010*/ 	.word	index@(_Z27composite_conditions_kernelbbPi)
        /*0014*/ 	.word	0x00000000


	//----- nvinfo : EIATTR_MIN_STACK_SIZE
	.align		4
.L_3:
        /*0018*/ 	.byte	0x04, 0x12
        /*001a*/ 	.short	(.L_5 - .L_4)
	.align		4
.L_4:
        /*001c*/ 	.word	index@(_Z27composite_conditions_kernelbbPi)
        /*0020*/ 	.word	0x00000000
.L_5:


//--------------------- .nv.compat                --------------------------
	.section	.nv.compat,"",@"SHT_CUDA_COMPAT_INFO"
	.align	4
        /*0000*/ 	.byte	0x02, 0x09, 0x00, 0x00, 0x02, 0x02, 0x01, 0x00, 0x02, 0x05, 0x05, 0x00, 0x03, 0x07, 0x01, 0x01
        /*0010*/ 	.byte	0x02, 0x03, 0x00, 0x00, 0x02, 0x06, 0x01, 0x00, 0x04, 0x0b, 0x08, 0x00, 0x09, 0x00, 0x00, 0x00
        /*0020*/ 	.byte	0x00, 0x00, 0x00, 0x00


//--------------------- .nv.info._Z27composite_conditions_kernelbbPi --------------------------
	.section	.nv.info._Z27composite_conditions_kernelbbPi,"",@"SHT_CUDA_INFO"
	.sectionflags	@""
	.align	4


	//----- nvinfo : EIATTR_CUDA_API_VERSION
	.align		4
        /*0000*/ 	.byte	0x04, 0x37
        /*0002*/ 	.short	(.L_7 - .L_6)
.L_6:
        /*0004*/ 	.word	0x00000082


	//----- nvinfo : EIATTR_KPARAM_INFO
	.align		4
.L_7:
        /*0008*/ 	.byte	0x04, 0x17
        /*000a*/ 	.short	(.L_9 - .L_8)
.L_8:
        /*000c*/ 	.word	0x00000000
        /*0010*/ 	.short	0x0002
        /*0012*/ 	.short	0x0008
        /*0014*/ 	.byte	0x00, 0xf5, 0x21, 0x00


	//----- nvinfo : EIATTR_KPARAM_INFO
	.align		4
.L_9:
        /*0018*/ 	.byte	0x04, 0x17
        /*001a*/ 	.short	(.L_11 - .L_10)
.L_10:
        /*001c*/ 	.word	0x00000000
        /*0020*/ 	.short	0x0001
        /*0022*/ 	.short	0x0001
        /*0024*/ 	.byte	0x00, 0xf0, 0x05, 0x00


	//----- nvinfo : EIATTR_KPARAM_INFO
	.align		4
.L_11:
        /*0028*/ 	.byte	0x04, 0x17
        /*002a*/ 	.short	(.L_13 - .L_12)
.L_12:
        /*002c*/ 	.word	0x00000000
        /*0030*/ 	.short	0x0000
        /*0032*/ 	.short	0x0000
        /*0034*/ 	.byte	0x00, 0xf0, 0x05, 0x00


	//----- nvinfo : EIATTR_SPARSE_MMA_MASK
	.align		4
.L_13:
        /*0038*/ 	.byte	0x03, 0x50
        /*003a*/ 	.short	0x0000


	//----- nvinfo : EIATTR_MAXREG_COUNT
	.align		4
        /*003c*/ 	.byte	0x03, 0x1b
        /*003e*/ 	.short	0x00ff


	//----- nvinfo : EIATTR_MERCURY_ISA_VERSION
	.align		4
        /*0040*/ 	.byte	0x03, 0x5f
        /*0042*/ 	.short	0x0101


	//----- nvinfo : EIATTR_VRC_CTA_INIT_COUNT
	.align		4
        /*0044*/ 	.byte	0x02, 0x4a
	.zero		1
	.zero		1


	//----- nvinfo : EIATTR_EXIT_INSTR_OFFSETS
	.align		4
        /*0048*/ 	.byte	0x04, 0x1c
        /*004a*/ 	.short	(.L_15 - .L_14)


	//   ....[0]....
.L_14:
        /*004c*/ 	.word	0x000000f0


	//   ....[1]....
        /*0050*/ 	.word	0x00000140


	//----- nvinfo : EIATTR_CBANK_PARAM_SIZE
	.align		4
.L_15:
        /*0054*/ 	.byte	0x03, 0x19
        /*0056*/ 	.short	0x0010


	//----- nvinfo : EIATTR_PARAM_CBANK
	.align		4
        /*0058*/ 	.byte	0x04, 0x0a
        /*005a*/ 	.short	(.L_17 - .L_16)
	.align		4
.L_16:
        /*005c*/ 	.word	index@(.nv.constant0._Z27composite_conditions_kernelbbPi)
        /*0060*/ 	.short	0x0380
        /*0062*/ 	.short	0x0010


	//----- nvinfo : EIATTR_SW_WAR
	.align		4
.L_17:
        /*0064*/ 	.byte	0x04, 0x36
        /*0066*/ 	.short	(.L_19 - .L_18)
.L_18:
        /*0068*/ 	.word	0x00000008
.L_19:


//--------------------- .nv.callgraph             --------------------------
	.section	.nv.callgraph,"",@"SHT_CUDA_CALLGRAPH"
	.align	4
	.sectionentsize	8
	.align		4
        /*0000*/ 	.word	0x00000000
	.align		4
        /*0004*/ 	.word	0xffffffff
	.align		4
        /*0008*/ 	.word	0x00000000
	.align		4
        /*000c*/ 	.word	0xfffffffe
	.align		4
        /*0010*/ 	.word	0x00000000
	.align		4
        /*0014*/ 	.word	0xfffffffd
	.align		4
        /*0018*/ 	.word	0x00000000
	.align		4
        /*001c*/ 	.word	0xfffffffc


//--------------------- .text._Z27composite_conditions_kernelbbPi --------------------------
	.section	.text._Z27composite_conditions_kernelbbPi,"ax",@progbits
	.align	128
        .global         _Z27composite_conditions_kernelbbPi
        .type           _Z27composite_conditions_kernelbbPi,@function
        .size           _Z27composite_conditions_kernelbbPi,(.L_x_1 - _Z27composite_conditions_kernelbbPi)
        .other          _Z27composite_conditions_kernelbbPi,@"STO_CUDA_ENTRY STV_DEFAULT"
_Z27composite_conditions_kernelbbPi:
.text._Z27composite_conditions_kernelbbPi:
[----:B------:R-:W-:Y:S01]  /*0000*/  LDC R1, c[0x0][0x37c] ;  /* 0x0000df00ff017b82 */ /* 0x000fe20000000800 */
[----:B------:R-:W0:Y:S01]  /*0010*/  LDCU.U8 UR4, c[0x0][0x380] ;  /* 0x00007000ff0477ac */ /* 0x000e220008000000 */
[----:B------:R-:W1:Y:S06]  /*0020*/  S2R R0, SR_TID.X ;  /* 0x0000000000007919 */ /* 0x000e6c0000002100 */
[----:B------:R-:W2:Y:S01]  /*0030*/  S2UR UR6, SR_CTAID.X ;  /* 0x00000000000679c3 */ /* 0x000ea20000002500 */
[----:B------:R-:W3:Y:S01]  /*0040*/  LDCU.S8 UR5, c[0x0][0x381] ;  /* 0x00007020ff0577ac */ /* 0x000ee20008000200 */
[----:B------:R-:W2:Y:S01]  /*0050*/  LDCU UR7, c[0x0][0x360] ;  /* 0x00006c00ff0777ac */ /* 0x000ea20008000800 */
[----:B0-----:R-:W-:-:S02]  /*0060*/  UPRMT UR4, UR4, 0x8880, URZ ;  /* 0x0000888004047896 */ /* 0x001fc400080000ff */
[----:B---3--:R-:W-:Y:S02]  /*0070*/  UPRMT UR5, UR5, 0x7710, URZ ;  /* 0x0000771005057896 */ /* 0x008fe400080000ff */
[----:B------:R-:W-:-:S04]  /*0080*/  UPRMT UR4, UR4, 0x7710, URZ ;  /* 0x0000771004047896 */ /* 0x000fc800080000ff */
[----:B------:R-:W-:-:S04]  /*0090*/  ULOP3.LUT UR4, UR5, UR4, URZ, 0xfc, !UPT ;  /* 0x0000000405047292 */ /* 0x000fc8000f8efcff */
[----:B------:R-:W-:Y:S01]  /*00a0*/  UPRMT UR5, UR4, 0x9910, URZ ;  /* 0x0000991004057896 */ /* 0x000fe200080000ff */
[----:B-1----:R-:W-:Y:S01]  /*00b0*/  IMAD.MOV R0, RZ, RZ, -R0 ;  /* 0x000000ffff007224 */ /* 0x002fe200078e0a00 */
[----:B--2---:R-:W-:-:S04]  /*00c0*/  UIMAD UR4, UR6, UR7, URZ ;  /* 0x00000007060472a4 */ /* 0x004fc8000f8e02ff */
[----:B------:R-:W-:-:S04]  /*00d0*/  ISETP.NE.AND P0, PT, RZ, UR5, PT ;  /* 0x00000005ff007c0c */ /* 0x000fc8000bf05270 */
[----:B------:R-:W-:-:S13]  /*00e0*/  ISETP.NE.OR P0, PT, R0, UR4, !P0 ;  /* 0x0000000400007c0c */ /* 0x000fda000c705670 */
[----:B------:R-:W-:Y:S05]  /*00f0*/  @P0 EXIT ;  /* 0x000000000000094d */ /* 0x000fea0003800000 */
[----:B------:R-:W0:Y:S01]  /*0100*/  LDC.64 R2, c[0x0][0x388] ;  /* 0x0000e200ff027b82 */ /* 0x000e220000000a00 */
[----:B------:R-:W0:Y:S01]  /*0110*/  LDCU.64 UR4, c[0x0][0x358] ;  /* 0x00006b00ff0477ac */ /* 0x000e220008000a00 */
[----:B------:R-:W-:-:S05]  /*0120*/  IMAD.MOV.U32 R5, RZ, RZ, 0x2a ;  /* 0x0000002aff057424 */ /* 0x000fca00078e00ff */
[----:B0-----:R-:W-:Y:S01]  /*0130*/  STG.E desc[UR4][R2.64], R5 ;  /* 0x0000000502007986 */ /* 0x001fe2000c101904 */
[----:B------:R-:W-:Y:S05]  /*0140*/  EXIT ;  /* 0x000000000000794d */ /* 0x000fea0003800000 */
.L_x_0:
[----:B------:R-:W-:-:S00]  /*0150*/  BRA `(.L_x_0) ;  /* 0xfffffffc00fc7947 */ /* 0x000fc0000383ffff */
[----:B------:R-:W-:-:S00]  /*0160*/  NOP ;  /* 0x0000000000007918 */ /* 0x000fc00000000000 */
        /* <DEDUP_REMOVED lines=9> */
.L_x_1:


//--------------------- .nv.shared.reserved.0     --------------------------
	.section	.nv.shared.reserved.0,"aw",@nobits
	.weak		__nv_reservedSMEM_offset_0_alias
	.size		__nv_reservedSMEM_offset_0_alias, 0, 64
	.other		__nv_reservedSMEM_offset_0_alias,@"STO_CUDA_RESERVED_SHARED STV_DEFAULT"
__nv_reservedSMEM_offset_0_alias:
	.zero		0
	.zero		64


//--------------------- .nv.constant0._Z27composite_conditions_kernelbbPi --------------------------
	.section	.nv.constant0._Z27composite_conditions_kernelbbPi,"a",@progbits
	.sectionflags	@""
	.align	4
.nv.constant0._Z27composite_conditions_kernelbbPi:
	.zero		912


//--------------------- SYMBOLS --------------------------

	.type		.nv.reservedSmem.offset0,@object
	.size		.nv.reservedSmem.offset0,0x4
